//
// Generated by NVIDIA NVVM Compiler
//
// Compiler Build ID: CL-36424714
// Cuda compilation tools, release 13.0, V13.0.88
// Based on NVVM 20.0.0
//

.version 9.0
.target sm_100
.address_size 64

	// .globl	_Z5totalPfS_j
// _ZZ5totalPfS_jE3sum has been demoted

.visible .entry _Z5totalPfS_j(
	.param .u64 .ptr .align 1 _Z5totalPfS_j_param_0,
	.param .u64 .ptr .align 1 _Z5totalPfS_j_param_1,
	.param .u32 _Z5totalPfS_j_param_2
)
{
	.reg .pred 	%p<7>;
	.reg .b32 	%r<17>;
	.reg .b32 	%f<16>;
	.reg .b64 	%rd<11>;
	// demoted variable
	.shared .align 4 .b8 _ZZ5totalPfS_jE3sum[8192];
	ld.param.u64 	%rd3, [_Z5totalPfS_j_param_0];
	ld.param.u64 	%rd2, [_Z5totalPfS_j_param_1];
	ld.param.u32 	%r9, [_Z5totalPfS_j_param_2];
	cvta.to.global.u64 	%rd1, %rd3;
	mov.u32 	%r1, %tid.x;
	mov.u32 	%r2, %ctaid.x;
	mov.u32 	%r16, %ntid.x;
	mul.lo.s32 	%r10, %r16, %r2;
	shl.b32 	%r11, %r10, 1;
	add.s32 	%r4, %r11, %r1;
	setp.ge.u32 	%p1, %r1, %r9;
	mov.f32 	%f13, 0f00000000;
	@%p1 bra 	$L__BB0_2;
	mul.wide.u32 	%rd4, %r4, 4;
	add.s64 	%rd5, %rd1, %rd4;
	ld.global.f32 	%f13, [%rd5];
$L__BB0_2:
	add.s32 	%r5, %r4, %r16;
	setp.ge.u32 	%p2, %r5, %r9;
	@%p2 bra 	$L__BB0_4;
	mul.wide.u32 	%rd6, %r5, 4;
	add.s64 	%rd7, %rd1, %rd6;
	ld.global.f32 	%f9, [%rd7];
	add.f32 	%f13, %f13, %f9;
$L__BB0_4:
	shl.b32 	%r12, %r1, 2;
	mov.u32 	%r13, _ZZ5totalPfS_jE3sum;
	add.s32 	%r6, %r13, %r12;
	st.shared.f32 	[%r6], %f13;
	bar.sync 	0;
	setp.lt.u32 	%p3, %r16, 2;
	@%p3 bra 	$L__BB0_8;
$L__BB0_5:
	shr.u32 	%r8, %r16, 1;
	setp.ge.u32 	%p4, %r1, %r8;
	@%p4 bra 	$L__BB0_7;
	shl.b32 	%r14, %r8, 2;
	add.s32 	%r15, %r6, %r14;
	ld.shared.f32 	%f10, [%r15];
	add.f32 	%f13, %f13, %f10;
	st.shared.f32 	[%r6], %f13;
$L__BB0_7:
	bar.sync 	0;
	setp.gt.u32 	%p5, %r16, 3;
	mov.u32 	%r16, %r8;
	@%p5 bra 	$L__BB0_5;
$L__BB0_8:
	setp.ne.s32 	%p6, %r1, 0;
	@%p6 bra 	$L__BB0_10;
	ld.shared.f32 	%f11, [_ZZ5totalPfS_jE3sum];
	cvta.to.global.u64 	%rd8, %rd2;
	mul.wide.u32 	%rd9, %r2, 4;
	add.s64 	%rd10, %rd8, %rd9;
	st.global.f32 	[%rd10], %f11;
$L__BB0_10:
	ret;

}


// ===== COMPILED SASS (sm_100) =====

	.target	sm_100

	.elftype	@"ET_EXEC"


//--------------------- .note.nv.tkinfo           --------------------------
	.section	.note.nv.tkinfo,"",@"SHT_NOTE"
	.sectionflags	@"SHF_NOTE_NV_TKINFO"
	.tkinfo
        /*0018*/ 	.word	0x00000002
        /*0030*/ 	.string	""
        /*0030*/ 	.string	"ptxas"
        /*0030*/ 	.string	"Cuda compilation tools, release 13.0, V13.0.88"
        /*0030*/ 	.string	"Build cuda_13.0.r13.0/compiler.36424714_0"
        /*0030*/ 	.string	"-arch sm_100 -m 64 "



//--------------------- .note.nv.cuinfo           --------------------------
	.section	.note.nv.cuinfo,"",@"SHT_NOTE"
	.sectionflags	@"SHF_NOTE_NV_CUINFO"
        /*0018*/ 	.short	0x0002
        /*001a*/ 	.short	0x0064
        /*001c*/ 	.short	0x0082
	.zero		2


//--------------------- .nv.info                  --------------------------
	.section	.nv.info,"",@"SHT_CUDA_INFO"
	.align	4


	//----- nvinfo : EIATTR_REGCOUNT
	.align		4
        /*0000*/ 	.byte	0x04, 0x2f
        /*0002*/ 	.short	(.L_1 - .L_0)
	.align		4
.L_0:
        /*0004*/ 	.word	index@(_Z5totalPfS_j)
        /*0008*/ 	.word	0x00000010


	//----- nvinfo : EIATTR_FRAME_SIZE
	.align		4
.L_1:
        /*000c*/ 	.byte	0x04, 0x11
        /*000e*/ 	.short	(.L_3 - .L_2)
	.align		4
.L_2:
        /*0010*/ 	.word	index@(_Z5totalPfS_j)
        /*0014*/ 	.word	0x00000000


	//----- nvinfo : EIATTR_MIN_STACK_SIZE
	.align		4
.L_3:
        /*0018*/ 	.byte	0x04, 0x12
        /*001a*/ 	.short	(.L_5 - .L_4)
	.align		4
.L_4:
        /*001c*/ 	.word	index@(_Z5totalPfS_j)
        /*0020*/ 	.word	0x00000000
.L_5:


//--------------------- .nv.compat                --------------------------
	.section	.nv.compat,"",@"SHT_CUDA_COMPAT_INFO"
	.align	4
        /*0000*/ 	.byte	0x02, 0x09, 0x00, 0x00, 0x02, 0x02, 0x01, 0x00, 0x02, 0x05, 0x05, 0x00, 0x03, 0x07, 0x01, 0x01
        /*0010*/ 	.byte	0x02, 0x03, 0x00, 0x00, 0x02, 0x06, 0x01, 0x00, 0x04, 0x0b, 0x08, 0x00, 0x09, 0x00, 0x00, 0x00
        /*0020*/ 	.byte	0x00, 0x00, 0x00, 0x00


//--------------------- .nv.info._Z5totalPfS_j    --------------------------
	.section	.nv.info._Z5totalPfS_j,"",@"SHT_CUDA_INFO"
	.sectionflags	@""
	.align	4


	//----- nvinfo : EIATTR_CUDA_API_VERSION
	.align		4
        /*0000*/ 	.byte	0x04, 0x37
        /*0002*/ 	.short	(.L_7 - .L_6)
.L_6:
        /*0004*/ 	.word	0x00000082


	//----- nvinfo : EIATTR_KPARAM_INFO
	.align		4
.L_7:
        /*0008*/ 	.byte	0x04, 0x17
        /*000a*/ 	.short	(.L_9 - .L_8)
.L_8:
        /*000c*/ 	.word	0x00000000
        /*0010*/ 	.short	0x0002
        /*0012*/ 	.short	0x0010
        /*0014*/ 	.byte	0x00, 0xf0, 0x11, 0x00


	//----- nvinfo : EIATTR_KPARAM_INFO
	.align		4
.L_9:
        /*0018*/ 	.byte	0x04, 0x17
        /*001a*/ 	.short	(.L_11 - .L_10)
.L_10:
        /*001c*/ 	.word	0x00000000
        /*0020*/ 	.short	0x0001
        /*0022*/ 	.short	0x0008
        /*0024*/ 	.byte	0x00, 0xf5, 0x21, 0x00


	//----- nvinfo : EIATTR_KPARAM_INFO
	.align		4
.L_11:
        /*0028*/ 	.byte	0x04, 0x17
        /*002a*/ 	.short	(.L_13 - .L_12)
.L_12:
        /*002c*/ 	.word	0x00000000
        /*0030*/ 	.short	0x0000
        /*0032*/ 	.short	0x0000
        /*0034*/ 	.byte	0x00, 0xf5, 0x21, 0x00


	//----- nvinfo : EIATTR_SPARSE_MMA_MASK
	.align		4
.L_13:
        /*0038*/ 	.byte	0x03, 0x50
        /*003a*/ 	.short	0x0000


	//----- nvinfo : EIATTR_MAXREG_COUNT
	.align		4
        /*003c*/ 	.byte	0x03, 0x1b
        /*003e*/ 	.short	0x00ff


	//----- nvinfo : EIATTR_NUM_BARRIERS
	.align		4
        /*0040*/ 	.byte	0x02, 0x4c
        /*0042*/ 	.byte	0x01
	.zero		1


	//----- nvinfo : EIATTR_MERCURY_ISA_VERSION
	.align		4
        /*0044*/ 	.byte	0x03, 0x5f
        /*0046*/ 	.short	0x0101


	//----- nvinfo : EIATTR_VRC_CTA_INIT_COUNT
	.align		4
        /*0048*/ 	.byte	0x02, 0x4a
	.zero		1
	.zero		1


	//----- nvinfo : EIATTR_EXIT_INSTR_OFFSETS
	.align		4
        /*004c*/ 	.byte	0x04, 0x1c
        /*004e*/ 	.short	(.L_15 - .L_14)


	//   ....[0]....
.L_14:
        /*0050*/ 	.word	0x00000270


	//   ....[1]....
        /*0054*/ 	.word	0x000002f0


	//----- nvinfo : EIATTR_CBANK_PARAM_SIZE
	.align		4
.L_15:
        /*0058*/ 	.byte	0x03, 0x19
        /*005a*/ 	.short	0x0014


	//----- nvinfo : EIATTR_PARAM_CBANK
	.align		4
        /*005c*/ 	.byte	0x04, 0x0a
        /*005e*/ 	.short	(.L_17 - .L_16)
	.align		4
.L_16:
        /*0060*/ 	.word	index@(.nv.constant0._Z5totalPfS_j)
        /*0064*/ 	.short	0x0380
        /*0066*/ 	.short	0x0014


	//----- nvinfo : EIATTR_SW_WAR
	.align		4
.L_17:
        /*0068*/ 	.byte	0x04, 0x36
        /*006a*/ 	.short	(.L_19 - .L_18)
.L_18:
        /*006c*/ 	.word	0x00000008
.L_19:


//--------------------- .nv.callgraph             --------------------------
	.section	.nv.callgraph,"",@"SHT_CUDA_CALLGRAPH"
	.align	4
	.sectionentsize	8
	.align		4
        /*0000*/ 	.word	0x00000000
	.align		4
        /*0004*/ 	.word	0xffffffff
	.align		4
        /*0008*/ 	.word	0x00000000
	.align		4
        /*000c*/ 	.word	0xfffffffe
	.align		4
        /*0010*/ 	.word	0x00000000
	.align		4
        /*0014*/ 	.word	0xfffffffd
	.align		4
        /*0018*/ 	.word	0x00000000
	.align		4
        /*001c*/ 	.word	0xfffffffc


//--------------------- .text._Z5totalPfS_j       --------------------------
	.section	.text._Z5totalPfS_j,"ax",@progbits
	.align	128
        .global         _Z5totalPfS_j
        .type           _Z5totalPfS_j,@function
        .size           _Z5totalPfS_j,(.L_x_3 - _Z5totalPfS_j)
        .other          _Z5totalPfS_j,@"STO_CUDA_ENTRY STV_DEFAULT"
_Z5totalPfS_j:
.text._Z5totalPfS_j:
[----:B------:R-:W-:Y:S01]  /*0000*/  LDC R1, c[0x0][0x37c] ;  /* 0x0000df00ff017b82 */ /* 0x000fe20000000800 */
[----:B------:R-:W0:Y:S01]  /*0010*/  S2R R11, SR_CTAID.X ;  /* 0x00000000000b7919 */ /* 0x000e220000002500 */
[----:B------:R-:W1:Y:S01]  /*0020*/  LDCU UR4, c[0x0][0x360] ;  /* 0x00006c00ff0477ac */ /* 0x000e620008000800 */
[----:B------:R-:W2:Y:S01]  /*0030*/  S2R R9, SR_TID.X ;  /* 0x0000000000097919 */ /* 0x000ea20000002100 */
[----:B------:R-:W3:Y:S01]  /*0040*/  LDCU UR5, c[0x0][0x390] ;  /* 0x00007200ff0577ac */ /* 0x000ee20008000800 */
[----:B------:R-:W4:Y:S01]  /*0050*/  LDCU.64 UR6, c[0x0][0x358] ;  /* 0x00006b00ff0677ac */ /* 0x000f220008000a00 */
[----:B-1----:R-:W-:Y:S02]  /*0060*/  IMAD.U32 R6, RZ, RZ, UR4 ;  /* 0x00000004ff067e24 */ /* 0x002fe4000f8e00ff */
[----:B0-----:R-:W-:-:S04]  /*0070*/  IMAD R0, R11, UR4, RZ ;  /* 0x000000040b007c24 */ /* 0x001fc8000f8e02ff */
[----:B--2---:R-:W-:Y:S01]  /*0080*/  IMAD R7, R0, 0x2, R9 ;  /* 0x0000000200077824 */ /* 0x004fe200078e0209 */
[----:B---3--:R-:W-:Y:S01]  /*0090*/  ISETP.GE.U32.AND P0, PT, R9, UR5, PT ;  /* 0x0000000509007c0c */ /* 0x008fe2000bf06070 */
[----:B------:R-:W-:-:S03]  /*00a0*/  IMAD.MOV.U32 R0, RZ, RZ, RZ ;  /* 0x000000ffff007224 */ /* 0x000fc600078e00ff */
[----:B------:R-:W-:-:S04]  /*00b0*/  IADD3 R13, PT, PT, R7, R6, RZ ;  /* 0x00000006070d7210 */ /* 0x000fc80007ffe0ff */
[----:B------:R-:W-:-:S05]  /*00c0*/  ISETP.GE.U32.AND P1, PT, R13, UR5, PT ;  /* 0x000000050d007c0c */ /* 0x000fca000bf26070 */
[----:B------:R-:W0:Y:S08]  /*00d0*/  @!P0 LDC.64 R2, c[0x0][0x380] ;  /* 0x0000e000ff028b82 */ /* 0x000e300000000a00 */
[----:B------:R-:W1:Y:S01]  /*00e0*/  @!P1 LDC.64 R4, c[0x0][0x380] ;  /* 0x0000e000ff049b82 */ /* 0x000e620000000a00 */
[----:B0-----:R-:W-:-:S05]  /*00f0*/  @!P0 IMAD.WIDE.U32 R2, R7, 0x4, R2 ;  /* 0x0000000407028825 */ /* 0x001fca00078e0002 */
[----:B----4-:R-:W2:Y:S01]  /*0100*/  @!P0 LDG.E R0, desc[UR6][R2.64] ;  /* 0x0000000602008981 */ /* 0x010ea2000c1e1900 */
[----:B-1----:R-:W-:-:S06]  /*0110*/  @!P1 IMAD.WIDE.U32 R4, R13, 0x4, R4 ;  /* 0x000000040d049825 */ /* 0x002fcc00078e0004 */
[----:B------:R-:W2:Y:S01]  /*0120*/  @!P1 LDG.E R5, desc[UR6][R4.64] ;  /* 0x0000000604059981 */ /* 0x000ea2000c1e1900 */
[----:B------:R-:W0:Y:S01]  /*0130*/  S2UR UR5, SR_CgaCtaId ;  /* 0x00000000000579c3 */ /* 0x000e220000008800 */
[----:B------:R-:W-:Y:S01]  /*0140*/  UMOV UR4, 0x400 ;  /* 0x0000040000047882 */ /* 0x000fe20000000000 */
[----:B------:R-:W-:Y:S01]  /*0150*/  ISETP.GE.U32.AND P0, PT, R6, 0x2, PT ;  /* 0x000000020600780c */ /* 0x000fe20003f06070 */
[----:B0-----:R-:W-:-:S06]  /*0160*/  ULEA UR4, UR5, UR4, 0x18 ;  /* 0x0000000405047291 */ /* 0x001fcc000f8ec0ff */
[C---:B------:R-:W-:Y:S01]  /*0170*/  LEA R7, R9.reuse, UR4, 0x2 ;  /* 0x0000000409077c11 */ /* 0x040fe2000f8e10ff */
[----:B--2---:R-:W-:Y:S01]  /*0180*/  @!P1 FADD R0, R0, R5 ;  /* 0x0000000500009221 */ /* 0x004fe20000000000 */
[----:B------:R-:W-:-:S04]  /*0190*/  ISETP.NE.AND P1, PT, R9, RZ, PT ;  /* 0x000000ff0900720c */ /* 0x000fc80003f25270 */
[----:B------:R0:W-:Y:S01]  /*01a0*/  STS [R7], R0 ;  /* 0x0000000007007388 */ /* 0x0001e20000000800 */
[----:B------:R-:W-:Y:S06]  /*01b0*/  BAR.SYNC.DEFER_BLOCKING 0x0 ;  /* 0x0000000000007b1d */ /* 0x000fec0000010000 */
[----:B------:R-:W-:Y:S05]  /*01c0*/  @!P0 BRA `(.L_x_0) ;  /* 0x0000000000288947 */ /* 0x000fea0003800000 */
.L_x_1:
[----:B------:R-:W-:-:S04]  /*01d0*/  SHF.R.U32.HI R4, RZ, 0x1, R6 ;  /* 0x00000001ff047819 */ /* 0x000fc80000011606 */
[----:B------:R-:W-:-:S13]  /*01e0*/  ISETP.GE.U32.AND P0, PT, R9, R4, PT ;  /* 0x000000040900720c */ /* 0x000fda0003f06070 */
[----:B------:R-:W-:-:S05]  /*01f0*/  @!P0 LEA R2, R4, R7, 0x2 ;  /* 0x0000000704028211 */ /* 0x000fca00078e10ff */
[----:B------:R-:W0:Y:S02]  /*0200*/  @!P0 LDS R3, [R2] ;  /* 0x0000000002038984 */ /* 0x000e240000000800 */
[----:B0-----:R-:W-:-:S05]  /*0210*/  @!P0 FADD R0, R0, R3 ;  /* 0x0000000300008221 */ /* 0x001fca0000000000 */
[----:B------:R1:W-:Y:S01]  /*0220*/  @!P0 STS [R7], R0 ;  /* 0x0000000007008388 */ /* 0x0003e20000000800 */
[----:B------:R-:W-:Y:S01]  /*0230*/  BAR.SYNC.DEFER_BLOCKING 0x0 ;  /* 0x0000000000007b1d */ /* 0x000fe20000010000 */
[----:B------:R-:W-:Y:S01]  /*0240*/  ISETP.GT.U32.AND P0, PT, R6, 0x3, PT ;  /* 0x000000030600780c */ /* 0x000fe20003f04070 */
[----:B------:R-:W-:-:S12]  /*0250*/  IMAD.MOV.U32 R6, RZ, RZ, R4 ;  /* 0x000000ffff067224 */ /* 0x000fd800078e0004 */
[----:B-1----:R-:W-:Y:S05]  /*0260*/  @P0 BRA `(.L_x_1) ;  /* 0xfffffffc00d80947 */ /* 0x002fea000383ffff */
.L_x_0:
[----:B------:R-:W-:Y:S05]  /*0270*/  @P1 EXIT ;  /* 0x000000000000194d */ /* 0x000fea0003800000 */
[----:B------:R-:W1:Y:S01]  /*0280*/  S2UR UR5, SR_CgaCtaId ;  /* 0x00000000000579c3 */ /* 0x000e620000008800 */
[----:B------:R-:W-:-:S07]  /*0290*/  UMOV UR4, 0x400 ;  /* 0x0000040000047882 */ /* 0x000fce0000000000 */
[----:B------:R-:W2:Y:S01]  /*02a0*/  LDC.64 R2, c[0x0][0x388] ;  /* 0x0000e200ff027b82 */ /* 0x000ea20000000a00 */
[----:B-1----:R-:W-:Y:S01]  /*02b0*/  ULEA UR4, UR5, UR4, 0x18 ;  /* 0x0000000405047291 */ /* 0x002fe2000f8ec0ff */
[----:B--2---:R-:W-:-:S08]  /*02c0*/  IMAD.WIDE.U32 R2, R11, 0x4, R2 ;  /* 0x000000040b027825 */ /* 0x004fd000078e0002 */
[----:B------:R-:W1:Y:S04]  /*02d0*/  LDS R5, [UR4] ;  /* 0x00000004ff057984 */ /* 0x000e680008000800 */
[----:B-1----:R-:W-:Y:S01]  /*02e0*/  STG.E desc[UR6][R2.64], R5 ;  /* 0x0000000502007986 */ /* 0x002fe2000c101906 */
[----:B------:R-:W-:Y:S05]  /*02f0*/  EXIT ;  /* 0x000000000000794d */ /* 0x000fea0003800000 */
.L_x_2:
[----:B------:R-:W-:-:S00]  /*0300*/  BRA `(.L_x_2) ;  /* 0xfffffffc00fc7947 */ /* 0x000fc0000383ffff */
[----:B------:R-:W-:-:S00]  /*0310*/  NOP ;  /* 0x0000000000007918 */ /* 0x000fc00000000000 */
        /* <DEDUP_REMOVED lines=14> */
.L_x_3:


//--------------------- .nv.shared._Z5totalPfS_j  --------------------------
	.section	.nv.shared._Z5totalPfS_j,"aw",@nobits
	.sectionflags	@""
	.align	4
.nv.shared._Z5totalPfS_j:
	.zero		9216


//--------------------- .nv.shared.reserved.0     --------------------------
	.section	.nv.shared.reserved.0,"aw",@nobits
	.weak		__nv_reservedSMEM_offset_0_alias
	.size		__nv_reservedSMEM_offset_0_alias, 0, 64
	.other		__nv_reservedSMEM_offset_0_alias,@"STO_CUDA_RESERVED_SHARED STV_DEFAULT"
__nv_reservedSMEM_offset_0_alias:
	.zero		0
	.zero		64


//--------------------- .nv.constant0._Z5totalPfS_j --------------------------
	.section	.nv.constant0._Z5totalPfS_j,"a",@progbits
	.sectionflags	@""
	.align	4
.nv.constant0._Z5totalPfS_j:
	.zero		916


//--------------------- SYMBOLS --------------------------

	.type		.nv.reservedSmem.offset0,@object
	.size		.nv.reservedSmem.offset0,0x4
	.type		.nv.reservedSmem.cap,@object
	.size		.nv.reservedSmem.cap,0x4
